//
// Generated by NVIDIA NVVM Compiler
//
// Compiler Build ID: CL-36424714
// Cuda compilation tools, release 13.0, V13.0.88
// Based on NVVM 20.0.0
//

.version 9.0
.target sm_100
.address_size 64

	// .globl	_Z21Matrix_MultiplicationPfS_S_i

.visible .entry _Z21Matrix_MultiplicationPfS_S_i(
	.param .u64 .ptr .align 1 _Z21Matrix_MultiplicationPfS_S_i_param_0,
	.param .u64 .ptr .align 1 _Z21Matrix_MultiplicationPfS_S_i_param_1,
	.param .u64 .ptr .align 1 _Z21Matrix_MultiplicationPfS_S_i_param_2,
	.param .u32 _Z21Matrix_MultiplicationPfS_S_i_param_3
)
{
	.reg .pred 	%p<10>;
	.reg .b32 	%r<40>;
	.reg .b32 	%f<67>;
	.reg .b64 	%rd<67>;

	ld.param.u64 	%rd14, [_Z21Matrix_MultiplicationPfS_S_i_param_0];
	ld.param.u64 	%rd15, [_Z21Matrix_MultiplicationPfS_S_i_param_1];
	ld.param.u32 	%r18, [_Z21Matrix_MultiplicationPfS_S_i_param_3];
	cvta.to.global.u64 	%rd1, %rd15;
	cvta.to.global.u64 	%rd2, %rd14;
	mov.u32 	%r19, %ctaid.y;
	mov.u32 	%r20, %ntid.y;
	mov.u32 	%r21, %tid.y;
	mad.lo.s32 	%r1, %r19, %r20, %r21;
	mov.u32 	%r22, %ctaid.x;
	mov.u32 	%r23, %ntid.x;
	mov.u32 	%r24, %tid.x;
	mad.lo.s32 	%r2, %r22, %r23, %r24;
	max.s32 	%r25, %r1, %r2;
	setp.ge.s32 	%p1, %r25, %r18;
	@%p1 bra 	$L__BB0_13;
	mul.lo.s32 	%r3, %r18, %r1;
	and.b32  	%r4, %r18, 7;
	setp.lt.u32 	%p2, %r18, 8;
	mov.f32 	%f66, 0f00000000;
	mov.b32 	%r38, 0;
	@%p2 bra 	$L__BB0_4;
	and.b32  	%r38, %r18, 2147483640;
	neg.s32 	%r36, %r38;
	mul.wide.s32 	%rd16, %r18, 4;
	add.s64 	%rd3, %rd1, %rd16;
	shl.b32 	%r7, %r18, 3;
	mul.wide.s32 	%rd17, %r18, 8;
	add.s64 	%rd4, %rd1, %rd17;
	mul.wide.s32 	%rd18, %r18, 12;
	add.s64 	%rd5, %rd1, %rd18;
	mul.wide.s32 	%rd19, %r18, 16;
	add.s64 	%rd6, %rd1, %rd19;
	mul.wide.s32 	%rd20, %r18, 20;
	add.s64 	%rd7, %rd1, %rd20;
	mul.wide.s32 	%rd21, %r18, 24;
	add.s64 	%rd8, %rd1, %rd21;
	mul.wide.s32 	%rd22, %r18, 28;
	add.s64 	%rd9, %rd1, %rd22;
	mul.wide.u32 	%rd23, %r3, 4;
	add.s64 	%rd24, %rd23, %rd2;
	add.s64 	%rd66, %rd24, 16;
	mov.f32 	%f66, 0f00000000;
	mov.u32 	%r35, %r2;
$L__BB0_3:
	.pragma "nounroll";
	mul.wide.s32 	%rd25, %r35, 4;
	add.s64 	%rd26, %rd3, %rd25;
	add.s64 	%rd27, %rd4, %rd25;
	add.s64 	%rd28, %rd5, %rd25;
	add.s64 	%rd29, %rd6, %rd25;
	add.s64 	%rd30, %rd7, %rd25;
	add.s64 	%rd31, %rd8, %rd25;
	add.s64 	%rd32, %rd9, %rd25;
	add.s64 	%rd33, %rd1, %rd25;
	ld.global.f32 	%f16, [%rd66+-16];
	ld.global.f32 	%f17, [%rd33];
	fma.rn.f32 	%f18, %f16, %f17, %f66;
	ld.global.f32 	%f19, [%rd66+-12];
	ld.global.f32 	%f20, [%rd26];
	fma.rn.f32 	%f21, %f19, %f20, %f18;
	ld.global.f32 	%f22, [%rd66+-8];
	ld.global.f32 	%f23, [%rd27];
	fma.rn.f32 	%f24, %f22, %f23, %f21;
	ld.global.f32 	%f25, [%rd66+-4];
	ld.global.f32 	%f26, [%rd28];
	fma.rn.f32 	%f27, %f25, %f26, %f24;
	ld.global.f32 	%f28, [%rd66];
	ld.global.f32 	%f29, [%rd29];
	fma.rn.f32 	%f30, %f28, %f29, %f27;
	ld.global.f32 	%f31, [%rd66+4];
	ld.global.f32 	%f32, [%rd30];
	fma.rn.f32 	%f33, %f31, %f32, %f30;
	ld.global.f32 	%f34, [%rd66+8];
	ld.global.f32 	%f35, [%rd31];
	fma.rn.f32 	%f36, %f34, %f35, %f33;
	ld.global.f32 	%f37, [%rd66+12];
	ld.global.f32 	%f38, [%rd32];
	fma.rn.f32 	%f66, %f37, %f38, %f36;
	add.s32 	%r36, %r36, 8;
	add.s32 	%r35, %r35, %r7;
	add.s64 	%rd66, %rd66, 32;
	setp.ne.s32 	%p3, %r36, 0;
	@%p3 bra 	$L__BB0_3;
$L__BB0_4:
	setp.eq.s32 	%p4, %r4, 0;
	@%p4 bra 	$L__BB0_12;
	and.b32  	%r13, %r18, 3;
	setp.lt.u32 	%p5, %r4, 4;
	@%p5 bra 	$L__BB0_7;
	add.s32 	%r27, %r38, %r3;
	mul.wide.u32 	%rd34, %r27, 4;
	add.s64 	%rd35, %rd2, %rd34;
	ld.global.f32 	%f40, [%rd35];
	mad.lo.s32 	%r28, %r38, %r18, %r2;
	mul.wide.s32 	%rd36, %r28, 4;
	add.s64 	%rd37, %rd1, %rd36;
	ld.global.f32 	%f41, [%rd37];
	fma.rn.f32 	%f42, %f40, %f41, %f66;
	cvt.u64.u32 	%rd38, %r3;
	cvt.u64.u32 	%rd39, %r38;
	add.s64 	%rd40, %rd39, %rd38;
	shl.b64 	%rd41, %rd40, 2;
	add.s64 	%rd42, %rd2, %rd41;
	ld.global.f32 	%f43, [%rd42+4];
	mul.wide.s32 	%rd43, %r18, 4;
	add.s64 	%rd44, %rd37, %rd43;
	ld.global.f32 	%f44, [%rd44];
	fma.rn.f32 	%f45, %f43, %f44, %f42;
	ld.global.f32 	%f46, [%rd42+8];
	add.s64 	%rd45, %rd44, %rd43;
	ld.global.f32 	%f47, [%rd45];
	fma.rn.f32 	%f48, %f46, %f47, %f45;
	ld.global.f32 	%f49, [%rd42+12];
	add.s64 	%rd46, %rd45, %rd43;
	ld.global.f32 	%f50, [%rd46];
	fma.rn.f32 	%f66, %f49, %f50, %f48;
	add.s32 	%r38, %r38, 4;
$L__BB0_7:
	setp.eq.s32 	%p6, %r13, 0;
	@%p6 bra 	$L__BB0_12;
	setp.eq.s32 	%p7, %r13, 1;
	@%p7 bra 	$L__BB0_10;
	add.s32 	%r29, %r38, %r3;
	mul.wide.u32 	%rd47, %r29, 4;
	add.s64 	%rd48, %rd2, %rd47;
	ld.global.f32 	%f52, [%rd48];
	mad.lo.s32 	%r30, %r38, %r18, %r2;
	mul.wide.s32 	%rd49, %r30, 4;
	add.s64 	%rd50, %rd1, %rd49;
	ld.global.f32 	%f53, [%rd50];
	fma.rn.f32 	%f54, %f52, %f53, %f66;
	cvt.u64.u32 	%rd51, %r3;
	cvt.u64.u32 	%rd52, %r38;
	add.s64 	%rd53, %rd52, %rd51;
	shl.b64 	%rd54, %rd53, 2;
	add.s64 	%rd55, %rd2, %rd54;
	ld.global.f32 	%f55, [%rd55+4];
	mul.wide.s32 	%rd56, %r18, 4;
	add.s64 	%rd57, %rd50, %rd56;
	ld.global.f32 	%f56, [%rd57];
	fma.rn.f32 	%f66, %f55, %f56, %f54;
	add.s32 	%r38, %r38, 2;
$L__BB0_10:
	and.b32  	%r31, %r18, 1;
	setp.eq.b32 	%p8, %r31, 1;
	not.pred 	%p9, %p8;
	@%p9 bra 	$L__BB0_12;
	add.s32 	%r32, %r38, %r3;
	mul.wide.u32 	%rd58, %r32, 4;
	add.s64 	%rd59, %rd2, %rd58;
	ld.global.f32 	%f57, [%rd59];
	mad.lo.s32 	%r33, %r38, %r18, %r2;
	mul.wide.s32 	%rd60, %r33, 4;
	add.s64 	%rd61, %rd1, %rd60;
	ld.global.f32 	%f58, [%rd61];
	fma.rn.f32 	%f66, %f57, %f58, %f66;
$L__BB0_12:
	ld.param.u64 	%rd65, [_Z21Matrix_MultiplicationPfS_S_i_param_2];
	add.s32 	%r34, %r3, %r2;
	cvta.to.global.u64 	%rd62, %rd65;
	mul.wide.s32 	%rd63, %r34, 4;
	add.s64 	%rd64, %rd62, %rd63;
	st.global.f32 	[%rd64], %f66;
$L__BB0_13:
	ret;

}


// ===== COMPILED SASS (sm_100) =====

	.target	sm_100

	.elftype	@"ET_EXEC"


//--------------------- .note.nv.tkinfo           --------------------------
	.section	.note.nv.tkinfo,"",@"SHT_NOTE"
	.sectionflags	@"SHF_NOTE_NV_TKINFO"
	.tkinfo
        /*0018*/ 	.word	0x00000002
        /*0030*/ 	.string	""
        /*0030*/ 	.string	"ptxas"
        /*0030*/ 	.string	"Cuda compilation tools, release 13.0, V13.0.88"
        /*0030*/ 	.string	"Build cuda_13.0.r13.0/compiler.36424714_0"
        /*0030*/ 	.string	"-arch sm_100 -m 64 "



//--------------------- .note.nv.cuinfo           --------------------------
	.section	.note.nv.cuinfo,"",@"SHT_NOTE"
	.sectionflags	@"SHF_NOTE_NV_CUINFO"
        /*0018*/ 	.short	0x0002
        /*001a*/ 	.short	0x0064
        /*001c*/ 	.short	0x0082
	.zero		2


//--------------------- .nv.info                  --------------------------
	.section	.nv.info,"",@"SHT_CUDA_INFO"
	.align	4


	//----- nvinfo : EIATTR_REGCOUNT
	.align		4
        /*0000*/ 	.byte	0x04, 0x2f
        /*0002*/ 	.short	(.L_1 - .L_0)
	.align		4
.L_0:
        /*0004*/ 	.word	index@(_Z21Matrix_MultiplicationPfS_S_i)
        /*0008*/ 	.word	0x0000001e


	//----- nvinfo : EIATTR_FRAME_SIZE
	.align		4
.L_1:
        /*000c*/ 	.byte	0x04, 0x11
        /*000e*/ 	.short	(.L_3 - .L_2)
	.align		4
.L_2:
        /*0010*/ 	.word	index@(_Z21Matrix_MultiplicationPfS_S_i)
        /*0014*/ 	.word	0x00000000


	//----- nvinfo : EIATTR_MIN_STACK_SIZE
	.align		4
.L_3:
        /*0018*/ 	.byte	0x04, 0x12
        /*001a*/ 	.short	(.L_5 - .L_4)
	.align		4
.L_4:
        /*001c*/ 	.word	index@(_Z21Matrix_MultiplicationPfS_S_i)
        /*0020*/ 	.word	0x00000000
.L_5:


//--------------------- .nv.compat                --------------------------
	.section	.nv.compat,"",@"SHT_CUDA_COMPAT_INFO"
	.align	4
        /*0000*/ 	.byte	0x02, 0x09, 0x00, 0x00, 0x02, 0x02, 0x01, 0x00, 0x02, 0x05, 0x05, 0x00, 0x03, 0x07, 0x01, 0x01
        /*0010*/ 	.byte	0x02, 0x03, 0x00, 0x00, 0x02, 0x06, 0x01, 0x00, 0x04, 0x0b, 0x08, 0x00, 0x09, 0x00, 0x00, 0x00
        /*0020*/ 	.byte	0x00, 0x00, 0x00, 0x00


//--------------------- .nv.info._Z21Matrix_MultiplicationPfS_S_i --------------------------
	.section	.nv.info._Z21Matrix_MultiplicationPfS_S_i,"",@"SHT_CUDA_INFO"
	.sectionflags	@""
	.align	4


	//----- nvinfo : EIATTR_CUDA_API_VERSION
	.align		4
        /*0000*/ 	.byte	0x04, 0x37
        /*0002*/ 	.short	(.L_7 - .L_6)
.L_6:
        /*0004*/ 	.word	0x00000082


	//----- nvinfo : EIATTR_KPARAM_INFO
	.align		4
.L_7:
        /*0008*/ 	.byte	0x04, 0x17
        /*000a*/ 	.short	(.L_9 - .L_8)
.L_8:
        /*000c*/ 	.word	0x00000000
        /*0010*/ 	.short	0x0003
        /*0012*/ 	.short	0x0018
        /*0014*/ 	.byte	0x00, 0xf0, 0x11, 0x00


	//----- nvinfo : EIATTR_KPARAM_INFO
	.align		4
.L_9:
        /*0018*/ 	.byte	0x04, 0x17
        /*001a*/ 	.short	(.L_11 - .L_10)
.L_10:
        /*001c*/ 	.word	0x00000000
        /*0020*/ 	.short	0x0002
        /*0022*/ 	.short	0x0010
        /*0024*/ 	.byte	0x00, 0xf5, 0x21, 0x00


	//----- nvinfo : EIATTR_KPARAM_INFO
	.align		4
.L_11:
        /*0028*/ 	.byte	0x04, 0x17
        /*002a*/ 	.short	(.L_13 - .L_12)
.L_12:
        /*002c*/ 	.word	0x00000000
        /*0030*/ 	.short	0x0001
        /*0032*/ 	.short	0x0008
        /*0034*/ 	.byte	0x00, 0xf5, 0x21, 0x00


	//----- nvinfo : EIATTR_KPARAM_INFO
	.align		4
.L_13:
        /*0038*/ 	.byte	0x04, 0x17
        /*003a*/ 	.short	(.L_15 - .L_14)
.L_14:
        /*003c*/ 	.word	0x00000000
        /*0040*/ 	.short	0x0000
        /*0042*/ 	.short	0x0000
        /*0044*/ 	.byte	0x00, 0xf5, 0x21, 0x00


	//----- nvinfo : EIATTR_SPARSE_MMA_MASK
	.align		4
.L_15:
        /*0048*/ 	.byte	0x03, 0x50
        /*004a*/ 	.short	0x0000


	//----- nvinfo : EIATTR_MAXREG_COUNT
	.align		4
        /*004c*/ 	.byte	0x03, 0x1b
        /*004e*/ 	.short	0x00ff


	//----- nvinfo : EIATTR_MERCURY_ISA_VERSION
	.align		4
        /*0050*/ 	.byte	0x03, 0x5f
        /*0052*/ 	.short	0x0101


	//----- nvinfo : EIATTR_VRC_CTA_INIT_COUNT
	.align		4
        /*0054*/ 	.byte	0x02, 0x4a
	.zero		1
	.zero		1


	//----- nvinfo : EIATTR_EXIT_INSTR_OFFSETS
	.align		4
        /*0058*/ 	.byte	0x04, 0x1c
        /*005a*/ 	.short	(.L_17 - .L_16)


	//   ....[0]....
.L_16:
        /*005c*/ 	.word	0x000000c0


	//   ....[1]....
        /*0060*/ 	.word	0x00000a90


	//----- nvinfo : EIATTR_CBANK_PARAM_SIZE
	.align		4
.L_17:
        /*0064*/ 	.byte	0x03, 0x19
        /*0066*/ 	.short	0x001c


	//----- nvinfo : EIATTR_PARAM_CBANK
	.align		4
        /*0068*/ 	.byte	0x04, 0x0a
        /*006a*/ 	.short	(.L_19 - .L_18)
	.align		4
.L_18:
        /*006c*/ 	.word	index@(.nv.constant0._Z21Matrix_MultiplicationPfS_S_i)
        /*0070*/ 	.short	0x0380
        /*0072*/ 	.short	0x001c


	//----- nvinfo : EIATTR_SW_WAR
	.align		4
.L_19:
        /*0074*/ 	.byte	0x04, 0x36
        /*0076*/ 	.short	(.L_21 - .L_20)
.L_20:
        /*0078*/ 	.word	0x00000008
.L_21:


//--------------------- .nv.callgraph             --------------------------
	.section	.nv.callgraph,"",@"SHT_CUDA_CALLGRAPH"
	.align	4
	.sectionentsize	8
	.align		4
        /*0000*/ 	.word	0x00000000
	.align		4
        /*0004*/ 	.word	0xffffffff
	.align		4
        /*0008*/ 	.word	0x00000000
	.align		4
        /*000c*/ 	.word	0xfffffffe
	.align		4
        /*0010*/ 	.word	0x00000000
	.align		4
        /*0014*/ 	.word	0xfffffffd
	.align		4
        /*0018*/ 	.word	0x00000000
	.align		4
        /*001c*/ 	.word	0xfffffffc


//--------------------- .text._Z21Matrix_MultiplicationPfS_S_i --------------------------
	.section	.text._Z21Matrix_MultiplicationPfS_S_i,"ax",@progbits
	.align	128
        .global         _Z21Matrix_MultiplicationPfS_S_i
        .type           _Z21Matrix_MultiplicationPfS_S_i,@function
        .size           _Z21Matrix_MultiplicationPfS_S_i,(.L_x_5 - _Z21Matrix_MultiplicationPfS_S_i)
        .other          _Z21Matrix_MultiplicationPfS_S_i,@"STO_CUDA_ENTRY STV_DEFAULT"
_Z21Matrix_MultiplicationPfS_S_i:
.text._Z21Matrix_MultiplicationPfS_S_i:
[----:B------:R-:W-:Y:S01]  /*0000*/  LDC R1, c[0x0][0x37c] ;  /* 0x0000df00ff017b82 */ /* 0x000fe20000000800 */
[----:B------:R-:W0:Y:S07]  /*0010*/  S2R R0, SR_TID.Y ;  /* 0x0000000000007919 */ /* 0x000e2e0000002200 */
[----:B------:R-:W0:Y:S01]  /*0020*/  S2UR UR4, SR_CTAID.Y ;  /* 0x00000000000479c3 */ /* 0x000e220000002600 */
[----:B------:R-:W1:Y:S01]  /*0030*/  LDCU UR20, c[0x0][0x398] ;  /* 0x00007300ff1477ac */ /* 0x000e620008000800 */
[----:B------:R-:W2:Y:S06]  /*0040*/  S2R R3, SR_TID.X ;  /* 0x0000000000037919 */ /* 0x000eac0000002100 */
[----:B------:R-:W0:Y:S08]  /*0050*/  LDC R13, c[0x0][0x364] ;  /* 0x0000d900ff0d7b82 */ /* 0x000e300000000800 */
[----:B------:R-:W2:Y:S08]  /*0060*/  S2UR UR5, SR_CTAID.X ;  /* 0x00000000000579c3 */ /* 0x000eb00000002500 */
[----:B------:R-:W2:Y:S01]  /*0070*/  LDC R2, c[0x0][0x360] ;  /* 0x0000d800ff027b82 */ /* 0x000ea20000000800 */
[----:B0-----:R-:W-:-:S02]  /*0080*/  IMAD R13, R13, UR4, R0 ;  /* 0x000000040d0d7c24 */ /* 0x001fc4000f8e0200 */
[----:B--2---:R-:W-:-:S05]  /*0090*/  IMAD R0, R2, UR5, R3 ;  /* 0x0000000502007c24 */ /* 0x004fca000f8e0203 */
[----:B------:R-:W-:-:S04]  /*00a0*/  VIMNMX R2, PT, PT, R13, R0, !PT ;  /* 0x000000000d027248 */ /* 0x000fc80007fe0100 */
[----:B-1----:R-:W-:-:S13]  /*00b0*/  ISETP.GE.AND P0, PT, R2, UR20, PT ;  /* 0x0000001402007c0c */ /* 0x002fda000bf06270 */
[----:B------:R-:W-:Y:S05]  /*00c0*/  @P0 EXIT ;  /* 0x000000000000094d */ /* 0x000fea0003800000 */
[----:B------:R-:W-:Y:S01]  /*00d0*/  UISETP.GE.U32.AND UP0, UPT, UR20, 0x8, UPT ;  /* 0x000000081400788c */ /* 0x000fe2000bf06070 */
[----:B------:R-:W-:Y:S02]  /*00e0*/  HFMA2 R12, -RZ, RZ, 0, 0 ;  /* 0x00000000ff0c7431 */ /* 0x000fe400000001ff */
[----:B------:R-:W-:Y:S01]  /*00f0*/  IMAD R13, R13, UR20, RZ ;  /* 0x000000140d0d7c24 */ /* 0x000fe2000f8e02ff */
[----:B------:R-:W-:Y:S01]  /*0100*/  UMOV UR4, URZ ;  /* 0x000000ff00047c82 */ /* 0x000fe20008000000 */
[----:B------:R-:W0:Y:S04]  /*0110*/  LDCU.64 UR18, c[0x0][0x358] ;  /* 0x00006b00ff1277ac */ /* 0x000e280008000a00 */
[----:B------:R-:W-:Y:S05]  /*0120*/  BRA.U !UP0, `(.L_x_0) ;  /* 0x0000000508047547 */ /* 0x000fea000b800000 */
[----:B------:R-:W1:Y:S01]  /*0130*/  LDCU.128 UR24, c[0x0][0x380] ;  /* 0x00007000ff1877ac */ /* 0x000e620008000c00 */
[----:B------:R-:W-:Y:S02]  /*0140*/  MOV R12, RZ ;  /* 0x000000ff000c7202 */ /* 0x000fe40000000f00 */
[----:B------:R-:W-:Y:S01]  /*0150*/  MOV R14, R0 ;  /* 0x00000000000e7202 */ /* 0x000fe20000000f00 */
[----:B------:R-:W-:-:S04]  /*0160*/  ULOP3.LUT UR4, UR20, 0x7ffffff8, URZ, 0xc0, !UPT ;  /* 0x7ffffff814047892 */ /* 0x000fc8000f8ec0ff */
[----:B------:R-:W-:Y:S01]  /*0170*/  UIADD3 UR5, UPT, UPT, -UR4, URZ, URZ ;  /* 0x000000ff04057290 */ /* 0x000fe2000fffe1ff */
[----:B-1----:R-:W-:Y:S01]  /*0180*/  MOV R2, UR24 ;  /* 0x0000001800027c02 */ /* 0x002fe20008000f00 */
[----:B------:R-:W-:Y:S01]  /*0190*/  UIMAD.WIDE UR6, UR20, 0x8, UR26 ;  /* 0x00000008140678a5 */ /* 0x000fe2000f8e021a */
[----:B------:R-:W-:Y:S01]  /*01a0*/  MOV R3, UR25 ;  /* 0x0000001900037c02 */ /* 0x000fe20008000f00 */
[----:B------:R-:W-:Y:S02]  /*01b0*/  UIMAD.WIDE UR8, UR20, 0xc, UR26 ;  /* 0x0000000c140878a5 */ /* 0x000fe4000f8e021a */
[----:B------:R-:W-:Y:S01]  /*01c0*/  UIMAD.WIDE UR10, UR20, 0x10, UR26 ;  /* 0x00000010140a78a5 */ /* 0x000fe2000f8e021a */
[----:B------:R-:W-:Y:S01]  /*01d0*/  IMAD.WIDE.U32 R2, R13, 0x4, R2 ;  /* 0x000000040d027825 */ /* 0x000fe200078e0002 */
[----:B------:R-:W-:Y:S02]  /*01e0*/  UIMAD.WIDE UR12, UR20, 0x14, UR26 ;  /* 0x00000014140c78a5 */ /* 0x000fe4000f8e021a */
[----:B------:R-:W-:Y:S01]  /*01f0*/  UIMAD.WIDE UR14, UR20, 0x18, UR26 ;  /* 0x00000018140e78a5 */ /* 0x000fe2000f8e021a */
[----:B------:R-:W-:Y:S01]  /*0200*/  IADD3 R2, P0, PT, R2, 0x10, RZ ;  /* 0x0000001002027810 */ /* 0x000fe20007f1e0ff */
[----:B------:R-:W-:-:S03]  /*0210*/  UIMAD.WIDE UR16, UR20, 0x1c, UR26 ;  /* 0x0000001c141078a5 */ /* 0x000fc6000f8e021a */
[----:B------:R-:W-:-:S09]  /*0220*/  IADD3.X R3, PT, PT, RZ, R3, RZ, P0, !PT ;  /* 0x00000003ff037210 */ /* 0x000fd200007fe4ff */
.L_x_1:
[----:B------:R-:W-:Y:S01]  /*0230*/  UIMAD.WIDE UR22, UR20, 0x4, UR26 ;  /* 0x00000004141678a5 */ /* 0x000fe2000f8e021a */
[----:B------:R-:W-:Y:S02]  /*0240*/  IMAD.MOV.U32 R23, RZ, RZ, 0x4 ;  /* 0x00000004ff177424 */ /* 0x000fe400078e00ff */
[----:B------:R-:W-:Y:S01]  /*0250*/  HFMA2 R11, -RZ, RZ, 0, 2.384185791015625e-07 ;  /* 0x00000004ff0b7431 */ /* 0x000fe200000001ff */
[----:B------:R-:W-:Y:S01]  /*0260*/  MOV R25, 0x4 ;  /* 0x0000000400197802 */ /* 0x000fe20000000f00 */
[----:B0-----:R-:W2:Y:S01]  /*0270*/  LDG.E R21, desc[UR18][R2.64+-0x10] ;  /* 0xfffff01202157981 */ /* 0x001ea2000c1e1900 */
[C---:B------:R-:W-:Y:S01]  /*0280*/  IMAD.WIDE R22, R14.reuse, R23, UR26 ;  /* 0x0000001a0e167e25 */ /* 0x040fe2000f8e0217 */
[----:B------:R-:W-:Y:S02]  /*0290*/  MOV R8, UR22 ;  /* 0x0000001600087c02 */ /* 0x000fe40008000f00 */
[----:B------:R-:W-:Y:S01]  /*02a0*/  MOV R9, UR23 ;  /* 0x0000001700097c02 */ /* 0x000fe20008000f00 */
[----:B------:R-:W3:Y:S02]  /*02b0*/  LDG.E R19, desc[UR18][R2.64+-0xc] ;  /* 0xfffff41202137981 */ /* 0x000ee4000c1e1900 */
[----:B------:R-:W-:-:S02]  /*02c0*/  IMAD.WIDE R8, R14, 0x4, R8 ;  /* 0x000000040e087825 */ /* 0x000fc400078e0208 */
[----:B------:R-:W2:Y:S01]  /*02d0*/  LDG.E R22, desc[UR18][R22.64] ;  /* 0x0000001216167981 */ /* 0x000ea2000c1e1900 */
[----:B------:R-:W-:Y:S01]  /*02e0*/  MOV R5, 0x4 ;  /* 0x0000000400057802 */ /* 0x000fe20000000f00 */
[C---:B------:R-:W-:Y:S02]  /*02f0*/  IMAD.WIDE R24, R14.reuse, R25, UR6 ;  /* 0x000000060e187e25 */ /* 0x040fe4000f8e0219 */
[----:B------:R0:W3:Y:S02]  /*0300*/  LDG.E R20, desc[UR18][R8.64] ;  /* 0x0000001208147981 */ /* 0x0000e4000c1e1900 */
[----:B------:R-:W-:Y:S02]  /*0310*/  IMAD.WIDE R10, R14, R11, UR8 ;  /* 0x000000080e0a7e25 */ /* 0x000fe4000f8e020b */
[----:B------:R-:W4:Y:S04]  /*0320*/  LDG.E R18, desc[UR18][R24.64] ;  /* 0x0000001218127981 */ /* 0x000f28000c1e1900 */
[----:B------:R-:W4:Y:S01]  /*0330*/  LDG.E R17, desc[UR18][R2.64+-0x8] ;  /* 0xfffff81202117981 */ /* 0x000f22000c1e1900 */
[----:B0-----:R-:W-:-:S02]  /*0340*/  HFMA2 R9, -RZ, RZ, 0, 2.384185791015625e-07 ;  /* 0x00000004ff097431 */ /* 0x001fc400000001ff */
[----:B------:R-:W-:Y:S01]  /*0350*/  IMAD.MOV.U32 R7, RZ, RZ, 0x4 ;  /* 0x00000004ff077424 */ /* 0x000fe200078e00ff */
[----:B------:R0:W5:Y:S01]  /*0360*/  LDG.E R16, desc[UR18][R10.64] ;  /* 0x000000120a107981 */ /* 0x000162000c1e1900 */
[----:B------:R-:W-:-:S03]  /*0370*/  IMAD.WIDE R4, R14, R5, UR10 ;  /* 0x0000000a0e047e25 */ /* 0x000fc6000f8e0205 */
[----:B------:R-:W5:Y:S01]  /*0380*/  LDG.E R15, desc[UR18][R2.64+-0x4] ;  /* 0xfffffc12020f7981 */ /* 0x000f62000c1e1900 */
[C---:B------:R-:W-:Y:S01]  /*0390*/  IMAD.WIDE R6, R14.reuse, R7, UR12 ;  /* 0x0000000c0e067e25 */ /* 0x040fe2000f8e0207 */
[----:B------:R-:W-:Y:S02]  /*03a0*/  MOV R27, 0x4 ;  /* 0x00000004001b7802 */ /* 0x000fe40000000f00 */
[----:B------:R1:W5:Y:S01]  /*03b0*/  LDG.E R4, desc[UR18][R4.64] ;  /* 0x0000001204047981 */ /* 0x000362000c1e1900 */
[----:B------:R-:W-:-:S03]  /*03c0*/  IMAD.WIDE R8, R14, R9, UR14 ;  /* 0x0000000e0e087e25 */ /* 0x000fc6000f8e0209 */
[----:B------:R-:W5:Y:S01]  /*03d0*/  LDG.E R23, desc[UR18][R2.64] ;  /* 0x0000001202177981 */ /* 0x000f62000c1e1900 */
[----:B0-----:R-:W-:-:S03]  /*03e0*/  IMAD.WIDE R10, R14, R27, UR16 ;  /* 0x000000100e0a7e25 */ /* 0x001fc6000f8e021b */
[----:B------:R-:W5:Y:S04]  /*03f0*/  LDG.E R7, desc[UR18][R6.64] ;  /* 0x0000001206077981 */ /* 0x000f68000c1e1900 */
[----:B------:R-:W5:Y:S04]  /*0400*/  LDG.E R24, desc[UR18][R2.64+0x4] ;  /* 0x0000041202187981 */ /* 0x000f68000c1e1900 */
[----:B------:R-:W5:Y:S04]  /*0410*/  LDG.E R8, desc[UR18][R8.64] ;  /* 0x0000001208087981 */ /* 0x000f68000c1e1900 */
[----:B------:R-:W5:Y:S04]  /*0420*/  LDG.E R25, desc[UR18][R2.64+0x8] ;  /* 0x0000081202197981 */ /* 0x000f68000c1e1900 */
[----:B------:R-:W5:Y:S04]  /*0430*/  LDG.E R10, desc[UR18][R10.64] ;  /* 0x000000120a0a7981 */ /* 0x000f68000c1e1900 */
[----:B------:R0:W5:Y:S01]  /*0440*/  LDG.E R27, desc[UR18][R2.64+0xc] ;  /* 0x00000c12021b7981 */ /* 0x000162000c1e1900 */
[----:B------:R-:W-:-:S04]  /*0450*/  UIADD3 UR5, UPT, UPT, UR5, 0x8, URZ ;  /* 0x0000000805057890 */ /* 0x000fc8000fffe0ff */
[----:B------:R-:W-:Y:S01]  /*0460*/  UISETP.NE.AND UP0, UPT, UR5, URZ, UPT ;  /* 0x000000ff0500728c */ /* 0x000fe2000bf05270 */
[----:B-1----:R-:W-:Y:S02]  /*0470*/  MOV R5, UR20 ;  /* 0x0000001400057c02 */ /* 0x002fe40008000f00 */
[----:B0-----:R-:W-:Y:S02]  /*0480*/  IADD3 R2, P0, PT, R2, 0x20, RZ ;  /* 0x0000002002027810 */ /* 0x001fe40007f1e0ff */
[----:B------:R-:W-:Y:S02]  /*0490*/  LEA R14, R5, R14, 0x3 ;  /* 0x0000000e050e7211 */ /* 0x000fe400078e18ff */
[----:B------:R-:W-:Y:S01]  /*04a0*/  IADD3.X R3, PT, PT, RZ, R3, RZ, P0, !PT ;  /* 0x00000003ff037210 */ /* 0x000fe200007fe4ff */
[----:B--2---:R-:W-:-:S04]  /*04b0*/  FFMA R22, R21, R22, R12 ;  /* 0x0000001615167223 */ /* 0x004fc8000000000c */
[----:B---3--:R-:W-:-:S04]  /*04c0*/  FFMA R20, R19, R20, R22 ;  /* 0x0000001413147223 */ /* 0x008fc80000000016 */
[----:B----4-:R-:W-:-:S04]  /*04d0*/  FFMA R18, R17, R18, R20 ;  /* 0x0000001211127223 */ /* 0x010fc80000000014 */
[----:B-----5:R-:W-:-:S04]  /*04e0*/  FFMA R16, R15, R16, R18 ;  /* 0x000000100f107223 */ /* 0x020fc80000000012 */
[----:B------:R-:W-:-:S04]  /*04f0*/  FFMA R23, R23, R4, R16 ;  /* 0x0000000417177223 */ /* 0x000fc80000000010 */
[----:B------:R-:W-:-:S04]  /*0500*/  FFMA R24, R24, R7, R23 ;  /* 0x0000000718187223 */ /* 0x000fc80000000017 */
[----:B------:R-:W-:-:S04]  /*0510*/  FFMA R8, R25, R8, R24 ;  /* 0x0000000819087223 */ /* 0x000fc80000000018 */
[----:B------:R-:W-:Y:S01]  /*0520*/  FFMA R12, R27, R10, R8 ;  /* 0x0000000a1b0c7223 */ /* 0x000fe20000000008 */
[----:B------:R-:W-:Y:S06]  /*0530*/  BRA.U UP0, `(.L_x_1) ;  /* 0xfffffffd003c7547 */ /* 0x000fec000b83ffff */
.L_x_0:
[----:B------:R-:W-:-:S04]  /*0540*/  ULOP3.LUT UR6, UR20, 0x7, URZ, 0xc0, !UPT ;  /* 0x0000000714067892 */ /* 0x000fc8000f8ec0ff */
[----:B------:R-:W-:-:S09]  /*0550*/  UISETP.NE.AND UP0, UPT, UR6, URZ, UPT ;  /* 0x000000ff0600728c */ /* 0x000fd2000bf05270 */
[----:B------:R-:W-:Y:S05]  /*0560*/  BRA.U !UP0, `(.L_x_2) ;  /* 0x0000000508387547 */ /* 0x000fea000b800000 */
[----:B------:R-:W-:Y:S02]  /*0570*/  UISETP.GE.U32.AND UP0, UPT, UR6, 0x4, UPT ;  /* 0x000000040600788c */ /* 0x000fe4000bf06070 */
[----:B------:R-:W-:-:S04]  /*0580*/  ULOP3.LUT UR5, UR20, 0x3, URZ, 0xc0, !UPT ;  /* 0x0000000314057892 */ /* 0x000fc8000f8ec0ff */
[----:B------:R-:W-:-:S03]  /*0590*/  UISETP.NE.AND UP1, UPT, UR5, URZ, UPT ;  /* 0x000000ff0500728c */ /* 0x000fc6000bf25270 */
[----:B------:R-:W-:Y:S08]  /*05a0*/  BRA.U !UP0, `(.L_x_3) ;  /* 0x00000001087c7547 */ /* 0x000ff0000b800000 */
[----:B------:R-:W1:Y:S01]  /*05b0*/  LDC.64 R6, c[0x0][0x388] ;  /* 0x0000e200ff067b82 */ /* 0x000e620000000a00 */
[----:B------:R-:W2:Y:S01]  /*05c0*/  LDCU.64 UR6, c[0x0][0x380] ;  /* 0x00007000ff0677ac */ /* 0x000ea20008000a00 */
[----:B------:R-:W-:Y:S01]  /*05d0*/  IMAD.U32 R9, RZ, RZ, UR4 ;  /* 0x00000004ff097e24 */ /* 0x000fe2000f8e00ff */
[C---:B------:R-:W-:Y:S02]  /*05e0*/  IADD3 R3, PT, PT, R13.reuse, UR4, RZ ;  /* 0x000000040d037c10 */ /* 0x040fe4000fffe0ff */
[----:B------:R-:W-:Y:S01]  /*05f0*/  IADD3 R10, P0, PT, R13, UR4, RZ ;  /* 0x000000040d0a7c10 */ /* 0x000fe2000ff1e0ff */
[----:B------:R-:W-:Y:S01]  /*0600*/  IMAD R9, R9, UR20, R0 ;  /* 0x0000001409097c24 */ /* 0x000fe2000f8e0200 */
[----:B------:R-:W-:Y:S01]  /*0610*/  MOV R11, UR20 ;  /* 0x00000014000b7c02 */ /* 0x000fe20008000f00 */
[----:B------:R-:W3:Y:S01]  /*0620*/  LDC.64 R4, c[0x0][0x380] ;  /* 0x0000e000ff047b82 */ /* 0x000ee20000000a00 */
[----:B------:R-:W-:Y:S01]  /*0630*/  MOV R15, UR20 ;  /* 0x00000014000f7c02 */ /* 0x000fe20008000f00 */
[----:B-1----:R-:W-:Y:S01]  /*0640*/  IMAD.WIDE R6, R9, 0x4, R6 ;  /* 0x0000000409067825 */ /* 0x002fe200078e0206 */
[----:B------:R-:W-:-:S05]  /*0650*/  MOV R9, UR20 ;  /* 0x0000001400097c02 */ /* 0x000fca0008000f00 */
[----:B------:R-:W-:Y:S02]  /*0660*/  IMAD.WIDE R8, R9, 0x4, R6 ;  /* 0x0000000409087825 */ /* 0x000fe400078e0206 */
[----:B0-----:R-:W4:Y:S02]  /*0670*/  LDG.E R6, desc[UR18][R6.64] ;  /* 0x0000001206067981 */ /* 0x001f24000c1e1900 */
[----:B---3--:R-:W-:Y:S01]  /*0680*/  IMAD.WIDE.U32 R4, R3, 0x4, R4 ;  /* 0x0000000403047825 */ /* 0x008fe200078e0004 */
[----:B------:R-:W-:Y:S01]  /*0690*/  IADD3.X R3, PT, PT, RZ, RZ, RZ, P0, !PT ;  /* 0x000000ffff037210 */ /* 0x000fe200007fe4ff */
[----:B------:R-:W3:Y:S01]  /*06a0*/  LDG.E R17, desc[UR18][R8.64] ;  /* 0x0000001208117981 */ /* 0x000ee2000c1e1900 */
[----:B--2---:R-:W-:-:S03]  /*06b0*/  LEA R2, P0, R10, UR6, 0x2 ;  /* 0x000000060a027c11 */ /* 0x004fc6000f8010ff */
[----:B------:R-:W4:Y:S01]  /*06c0*/  LDG.E R5, desc[UR18][R4.64] ;  /* 0x0000001204057981 */ /* 0x000f22000c1e1900 */
[----:B------:R-:W-:Y:S01]  /*06d0*/  LEA.HI.X R3, R10, UR7, R3, 0x2, P0 ;  /* 0x000000070a037c11 */ /* 0x000fe200080f1403 */
[----:B------:R-:W-:-:S04]  /*06e0*/  IMAD.WIDE R10, R11, 0x4, R8 ;  /* 0x000000040b0a7825 */ /* 0x000fc800078e0208 */
[----:B------:R-:W3:Y:S01]  /*06f0*/  LDG.E R16, desc[UR18][R2.64+0x4] ;  /* 0x0000041202107981 */ /* 0x000ee2000c1e1900 */
[----:B------:R-:W-:-:S03]  /*0700*/  IMAD.WIDE R14, R15, 0x4, R10 ;  /* 0x000000040f0e7825 */ /* 0x000fc600078e020a */
[----:B------:R-:W2:Y:S04]  /*0710*/  LDG.E R19, desc[UR18][R10.64] ;  /* 0x000000120a137981 */ /* 0x000ea8000c1e1900 */
[----:B------:R-:W2:Y:S04]  /*0720*/  LDG.E R18, desc[UR18][R2.64+0x8] ;  /* 0x0000081202127981 */ /* 0x000ea8000c1e1900 */
[----:B------:R-:W5:Y:S04]  /*0730*/  LDG.E R20, desc[UR18][R2.64+0xc] ;  /* 0x00000c1202147981 */ /* 0x000f68000c1e1900 */
[----:B------:R-:W5:Y:S01]  /*0740*/  LDG.E R14, desc[UR18][R14.64] ;  /* 0x000000120e0e7981 */ /* 0x000f62000c1e1900 */
[----:B------:R-:W-:Y:S01]  /*0750*/  UIADD3 UR4, UPT, UPT, UR4, 0x4, URZ ;  /* 0x0000000404047890 */ /* 0x000fe2000fffe0ff */
[----:B----4-:R-:W-:-:S04]  /*0760*/  FFMA R5, R5, R6, R12 ;  /* 0x0000000605057223 */ /* 0x010fc8000000000c */
[----:B---3--:R-:W-:-:S04]  /*0770*/  FFMA R5, R16, R17, R5 ;  /* 0x0000001110057223 */ /* 0x008fc80000000005 */
[----:B--2---:R-:W-:-:S04]  /*0780*/  FFMA R5, R18, R19, R5 ;  /* 0x0000001312057223 */ /* 0x004fc80000000005 */
[----:B-----5:R-:W-:-:S07]  /*0790*/  FFMA R12, R20, R14, R5 ;  /* 0x0000000e140c7223 */ /* 0x020fce0000000005 */
.L_x_3:
[----:B------:R-:W-:Y:S05]  /*07a0*/  BRA.U !UP1, `(.L_x_2) ;  /* 0x0000000109a87547 */ /* 0x000fea000b800000 */
[----:B------:R-:W-:Y:S01]  /*07b0*/  UISETP.NE.AND UP0, UPT, UR5, 0x1, UPT ;  /* 0x000000010500788c */ /* 0x000fe2000bf05270 */
[----:B------:R-:W-:Y:S01]  /*07c0*/  MOV R7, UR4 ;  /* 0x0000000400077c02 */ /* 0x000fe20008000f00 */
[----:B------:R-:W-:Y:S02]  /*07d0*/  ULOP3.LUT UR5, UR20, 0x1, URZ, 0xc0, !UPT ;  /* 0x0000000114057892 */ /* 0x000fe4000f8ec0ff */
[----:B------:R-:W-:Y:S02]  /*07e0*/  MOV R15, UR20 ;  /* 0x00000014000f7c02 */ /* 0x000fe40008000f00 */
[----:B------:R-:W-:Y:S01]  /*07f0*/  UISETP.NE.U32.AND UP1, UPT, UR5, 0x1, UPT ;  /* 0x000000010500788c */ /* 0x000fe2000bf25070 */
[----:B------:R-:W-:-:S04]  /*0800*/  PLOP3.LUT P1, PT, PT, PT, UP0, 0x80, 0x8 ;  /* 0x000000000008781c */ /* 0x000fc80003f2f008 */
[----:B------:R-:W1:Y:S01]  /*0810*/  @UP0 LDCU.128 UR8, c[0x0][0x380] ;  /* 0x00007000ff0807ac */ /* 0x000e620008000c00 */
[----:B------:R-:W-:Y:S01]  /*0820*/  PLOP3.LUT P0, PT, PT, PT, UP1, 0x80, 0x8 ;  /* 0x000000000008781c */ /* 0x000fe20003f0f018 */
[----:B------:R-:W2:Y:S04]  /*0830*/  @UP0 LDCU.64 UR6, c[0x0][0x380] ;  /* 0x00007000ff0607ac */ /* 0x000ea80008000a00 */
[----:B------:R-:W3:Y:S03]  /*0840*/  @!UP1 LDCU.128 UR12, c[0x0][0x380] ;  /* 0x00007000ff0c97ac */ /* 0x000ee60008000c00 */
[C---:B------:R-:W-:Y:S02]  /*0850*/  @P1 IADD3 R3, PT, PT, R13.reuse, UR4, RZ ;  /* 0x000000040d031c10 */ /* 0x040fe4000fffe0ff */
[----:B------:R-:W-:Y:S01]  /*0860*/  @P1 IADD3 R6, P2, PT, R13, UR4, RZ ;  /* 0x000000040d061c10 */ /* 0x000fe2000ff5e0ff */
[----:B------:R-:W-:Y:S01]  /*0870*/  @UP0 UIADD3 UR4, UPT, UPT, UR4, 0x2, URZ ;  /* 0x0000000204040890 */ /* 0x000fe2000fffe0ff */
[----:B-1----:R-:W-:Y:S01]  /*0880*/  MOV R11, UR9 ;  /* 0x00000009000b7c02 */ /* 0x002fe20008000f00 */
[----:B------:R-:W-:Y:S01]  /*0890*/  IMAD.U32 R10, RZ, RZ, UR8 ;  /* 0x00000008ff0a7e24 */ /* 0x000fe2000f8e00ff */
[----:B------:R-:W-:-:S02]  /*08a0*/  MOV R4, UR10 ;  /* 0x0000000a00047c02 */ /* 0x000fc40008000f00 */
[----:B------:R-:W-:Y:S01]  /*08b0*/  MOV R5, UR11 ;  /* 0x0000000b00057c02 */ /* 0x000fe20008000f00 */
[----:B------:R-:W-:-:S04]  /*08c0*/  @P1 IMAD.WIDE.U32 R10, R3, 0x4, R10 ;  /* 0x00000004030a1825 */ /* 0x000fc800078e000a */
[----:B------:R-:W-:Y:S01]  /*08d0*/  @P1 IMAD R3, R7, UR20, R0 ;  /* 0x0000001407031c24 */ /* 0x000fe2000f8e0200 */
[----:B------:R-:W-:Y:S01]  /*08e0*/  @P1 IADD3.X R7, PT, PT, RZ, RZ, RZ, P2, !PT ;  /* 0x000000ffff071210 */ /* 0x000fe200017fe4ff */
[----:B------:R-:W-:Y:S01]  /*08f0*/  IMAD.U32 R19, RZ, RZ, UR4 ;  /* 0x00000004ff137e24 */ /* 0x000fe2000f8e00ff */
[C---:B--2---:R-:W-:Y:S01]  /*0900*/  @P1 LEA R2, P2, R6.reuse, UR6, 0x2 ;  /* 0x0000000606021c11 */ /* 0x044fe2000f8410ff */
[----:B------:R-:W-:Y:S01]  /*0910*/  @P1 IMAD.WIDE R4, R3, 0x4, R4 ;  /* 0x0000000403041825 */ /* 0x000fe200078e0204 */
[----:B------:R-:W-:Y:S01]  /*0920*/  @!P0 IADD3 R17, PT, PT, R13, UR4, RZ ;  /* 0x000000040d118c10 */ /* 0x000fe2000fffe0ff */
[----:B0-----:R-:W2:Y:S01]  /*0930*/  @P1 LDG.E R11, desc[UR18][R10.64] ;  /* 0x000000120a0b1981 */ /* 0x001ea2000c1e1900 */
[----:B------:R-:W-:Y:S01]  /*0940*/  @P1 LEA.HI.X R3, R6, UR7, R7, 0x2, P2 ;  /* 0x0000000706031c11 */ /* 0x000fe200090f1407 */
[----:B------:R-:W-:Y:S01]  /*0950*/  @!P0 IMAD R19, R19, UR20, R0 ;  /* 0x0000001413138c24 */ /* 0x000fe2000f8e0200 */
[----:B---3--:R-:W-:Y:S01]  /*0960*/  MOV R6, UR12 ;  /* 0x0000000c00067c02 */ /* 0x008fe20008000f00 */
[----:B------:R-:W-:Y:S01]  /*0970*/  @P1 IMAD.WIDE R14, R15, 0x4, R4 ;  /* 0x000000040f0e1825 */ /* 0x000fe200078e0204 */
[----:B------:R-:W-:Y:S01]  /*0980*/  MOV R7, UR13 ;  /* 0x0000000d00077c02 */ /* 0x000fe20008000f00 */
[----:B------:R-:W2:Y:S01]  /*0990*/  @P1 LDG.E R4, desc[UR18][R4.64] ;  /* 0x0000001204041981 */ /* 0x000ea2000c1e1900 */
[----:B------:R-:W-:-:S02]  /*09a0*/  MOV R8, UR14 ;  /* 0x0000000e00087c02 */ /* 0x000fc40008000f00 */
[----:B------:R-:W-:Y:S01]  /*09b0*/  MOV R9, UR15 ;  /* 0x0000000f00097c02 */ /* 0x000fe20008000f00 */
[----:B------:R-:W-:Y:S01]  /*09c0*/  @!P0 IMAD.WIDE.U32 R6, R17, 0x4, R6 ;  /* 0x0000000411068825 */ /* 0x000fe200078e0006 */
[----:B------:R-:W3:Y:S03]  /*09d0*/  @P1 LDG.E R14, desc[UR18][R14.64] ;  /* 0x000000120e0e1981 */ /* 0x000ee6000c1e1900 */
[----:B------:R-:W-:Y:S01]  /*09e0*/  @!P0 IMAD.WIDE R8, R19, 0x4, R8 ;  /* 0x0000000413088825 */ /* 0x000fe200078e0208 */
[----:B------:R-:W3:Y:S04]  /*09f0*/  @P1 LDG.E R2, desc[UR18][R2.64+0x4] ;  /* 0x0000041202021981 */ /* 0x000ee8000c1e1900 */
[----:B------:R-:W4:Y:S04]  /*0a00*/  @!P0 LDG.E R7, desc[UR18][R6.64] ;  /* 0x0000001206078981 */ /* 0x000f28000c1e1900 */
[----:B------:R-:W4:Y:S01]  /*0a10*/  @!P0 LDG.E R8, desc[UR18][R8.64] ;  /* 0x0000001208088981 */ /* 0x000f22000c1e1900 */
[----:B--2---:R-:W-:-:S04]  /*0a20*/  @P1 FFMA R11, R11, R4, R12 ;  /* 0x000000040b0b1223 */ /* 0x004fc8000000000c */
[----:B---3--:R-:W-:-:S04]  /*0a30*/  @P1 FFMA R12, R2, R14, R11 ;  /* 0x0000000e020c1223 */ /* 0x008fc8000000000b */
[----:B----4-:R-:W-:-:S07]  /*0a40*/  @!P0 FFMA R12, R7, R8, R12 ;  /* 0x00000008070c8223 */ /* 0x010fce000000000c */
.L_x_2:
[----:B------:R-:W1:Y:S01]  /*0a50*/  LDC.64 R2, c[0x0][0x390] ;  /* 0x0000e400ff027b82 */ /* 0x000e620000000a00 */
[----:B------:R-:W-:-:S05]  /*0a60*/  IADD3 R13, PT, PT, R0, R13, RZ ;  /* 0x0000000d000d7210 */ /* 0x000fca0007ffe0ff */
[----:B-1----:R-:W-:-:S05]  /*0a70*/  IMAD.WIDE R2, R13, 0x4, R2 ;  /* 0x000000040d027825 */ /* 0x002fca00078e0202 */
[----:B0-----:R-:W-:Y:S01]  /*0a80*/  STG.E desc[UR18][R2.64], R12 ;  /* 0x0000000c02007986 */ /* 0x001fe2000c101912 */
[----:B------:R-:W-:Y:S05]  /*0a90*/  EXIT ;  /* 0x000000000000794d */ /* 0x000fea0003800000 */
.L_x_4:
[----:B------:R-:W-:-:S00]  /*0aa0*/  BRA `(.L_x_4) ;  /* 0xfffffffc00fc7947 */ /* 0x000fc0000383ffff */
[----:B------:R-:W-:-:S00]  /*0ab0*/  NOP ;  /* 0x0000000000007918 */ /* 0x000fc00000000000 */
        /* <DEDUP_REMOVED lines=12> */
.L_x_5:


//--------------------- .nv.shared.reserved.0     --------------------------
	.section	.nv.shared.reserved.0,"aw",@nobits
	.weak		__nv_reservedSMEM_offset_0_alias
	.size		__nv_reservedSMEM_offset_0_alias, 0, 64
	.other		__nv_reservedSMEM_offset_0_alias,@"STO_CUDA_RESERVED_SHARED STV_DEFAULT"
__nv_reservedSMEM_offset_0_alias:
	.zero		0
	.zero		64


//--------------------- .nv.constant0._Z21Matrix_MultiplicationPfS_S_i --------------------------
	.section	.nv.constant0._Z21Matrix_MultiplicationPfS_S_i,"a",@progbits
	.sectionflags	@""
	.align	4
.nv.constant0._Z21Matrix_MultiplicationPfS_S_i:
	.zero		924


//--------------------- SYMBOLS --------------------------

	.type		.nv.reservedSmem.offset0,@object
	.size		.nv.reservedSmem.offset0,0x4
